	.headerflags	@"EF_CUDA_TEXMODE_UNIFIED EF_CUDA_64BIT_ADDRESS EF_CUDA_ACCELERATORS EF_CUDA_SM90 EF_CUDA_VIRTUAL_SM(EF_CUDA_SM90)"
	.elftype	@"ET_EXEC"


//--------------------- .nv.info                  --------------------------
	.section	.nv.info,"",@"SHT_CUDA_INFO"
	.align	4


	//----- nvinfo : EIATTR_REGCOUNT
	.align		4
        /*0000*/ 	.byte	0x04, 0x2f
        /*0002*/ 	.short	(.L_3 - .L_2)
	.align		4
.L_2:
        /*0004*/ 	.word	index@(triton_poi_fused__native_batch_norm_legit_no_training_convolution_relu_9)
        /*0008*/ 	.word	0x00000016


	//----- nvinfo : EIATTR_MIN_STACK_SIZE
	.align		4
.L_3:
        /*000c*/ 	.byte	0x04, 0x12
        /*000e*/ 	.short	(.L_5 - .L_4)
	.align		4
.L_4:
        /*0010*/ 	.word	index@(triton_poi_fused__native_batch_norm_legit_no_training_convolution_relu_9)
        /*0014*/ 	.word	0x00000000


	//----- nvinfo : EIATTR_FRAME_SIZE
	.align		4
.L_5:
        /*0018*/ 	.byte	0x04, 0x11
        /*001a*/ 	.short	(.L_7 - .L_6)
	.align		4
.L_6:
        /*001c*/ 	.word	index@(triton_poi_fused__native_batch_norm_legit_no_training_convolution_relu_9)
        /*0020*/ 	.word	0x00000000


	//----- nvinfo : EIATTR_MIN_STACK_SIZE
	.align		4
.L_7:
        /*0024*/ 	.byte	0x04, 0x12
        /*0026*/ 	.short	(.L_9 - .L_8)
	.align		4
.L_8:
        /*0028*/ 	.word	index@(triton_poi_fused__native_batch_norm_legit_no_training_convolution_relu_9)
        /*002c*/ 	.word	0x00000000
.L_9:


//--------------------- .nv.info.triton_poi_fused__native_batch_norm_legit_no_training_convolution_relu_9 --------------------------
	.section	.nv.info.triton_poi_fused__native_batch_norm_legit_no_training_convolution_relu_9,"",@"SHT_CUDA_INFO"
	.sectionflags	@""
	.align	4


	//----- nvinfo : EIATTR_CUDA_API_VERSION
	.align		4
        /*0000*/ 	.byte	0x04, 0x37
        /*0002*/ 	.short	(.L_11 - .L_10)
.L_10:
        /*0004*/ 	.word	0x0000007c


	//----- nvinfo : EIATTR_KPARAM_INFO
	.align		4
.L_11:
        /*0008*/ 	.byte	0x04, 0x17
        /*000a*/ 	.short	(.L_13 - .L_12)
.L_12:
        /*000c*/ 	.word	0x00000000
        /*0010*/ 	.short	0x0007
        /*0012*/ 	.short	0x0038
        /*0014*/ 	.byte	0x00, 0xf0, 0x11, 0x00


	//----- nvinfo : EIATTR_KPARAM_INFO
	.align		4
.L_13:
        /*0018*/ 	.byte	0x04, 0x17
        /*001a*/ 	.short	(.L_15 - .L_14)
.L_14:
        /*001c*/ 	.word	0x00000000
        /*0020*/ 	.short	0x0006
        /*0022*/ 	.short	0x0030
        /*0024*/ 	.byte	0x00, 0xf4, 0x21, 0x00


	//----- nvinfo : EIATTR_KPARAM_INFO
	.align		4
.L_15:
        /*0028*/ 	.byte	0x04, 0x17
        /*002a*/ 	.short	(.L_17 - .L_16)
.L_16:
        /*002c*/ 	.word	0x00000000
        /*0030*/ 	.short	0x0005
        /*0032*/ 	.short	0x0028
        /*0034*/ 	.byte	0x00, 0xf4, 0x21, 0x00


	//----- nvinfo : EIATTR_KPARAM_INFO
	.align		4
.L_17:
        /*0038*/ 	.byte	0x04, 0x17
        /*003a*/ 	.short	(.L_19 - .L_18)
.L_18:
        /*003c*/ 	.word	0x00000000
        /*0040*/ 	.short	0x0004
        /*0042*/ 	.short	0x0020
        /*0044*/ 	.byte	0x00, 0xf4, 0x21, 0x00


	//----- nvinfo : EIATTR_KPARAM_INFO
	.align		4
.L_19:
        /*0048*/ 	.byte	0x04, 0x17
        /*004a*/ 	.short	(.L_21 - .L_20)
.L_20:
        /*004c*/ 	.word	0x00000000
        /*0050*/ 	.short	0x0003
        /*0052*/ 	.short	0x0018
        /*0054*/ 	.byte	0x00, 0xf4, 0x21, 0x00


	//----- nvinfo : EIATTR_KPARAM_INFO
	.align		4
.L_21:
        /*0058*/ 	.byte	0x04, 0x17
        /*005a*/ 	.short	(.L_23 - .L_22)
.L_22:
        /*005c*/ 	.word	0x00000000
        /*0060*/ 	.short	0x0002
        /*0062*/ 	.short	0x0010
        /*0064*/ 	.byte	0x00, 0xf4, 0x21, 0x00


	//----- nvinfo : EIATTR_KPARAM_INFO
	.align		4
.L_23:
        /*0068*/ 	.byte	0x04, 0x17
        /*006a*/ 	.short	(.L_25 - .L_24)
.L_24:
        /*006c*/ 	.word	0x00000000
        /*0070*/ 	.short	0x0001
        /*0072*/ 	.short	0x0008
        /*0074*/ 	.byte	0x00, 0xf4, 0x21, 0x00


	//----- nvinfo : EIATTR_KPARAM_INFO
	.align		4
.L_25:
        /*0078*/ 	.byte	0x04, 0x17
        /*007a*/ 	.short	(.L_27 - .L_26)
.L_26:
        /*007c*/ 	.word	0x00000000
        /*0080*/ 	.short	0x0000
        /*0082*/ 	.short	0x0000
        /*0084*/ 	.byte	0x00, 0xf4, 0x21, 0x00


	//----- nvinfo : EIATTR_SPARSE_MMA_MASK
	.align		4
.L_27:
        /*0088*/ 	.byte	0x03, 0x50
        /*008a*/ 	.short	0x0000


	//----- nvinfo : EIATTR_MAXREG_COUNT
	.align		4
        /*008c*/ 	.byte	0x03, 0x1b
        /*008e*/ 	.short	0x00ff


	//----- nvinfo : EIATTR_EXIT_INSTR_OFFSETS
	.align		4
        /*0090*/ 	.byte	0x04, 0x1c
        /*0092*/ 	.short	(.L_29 - .L_28)


	//   ....[0]....
.L_28:
        /*0094*/ 	.word	0x000003b0


	//----- nvinfo : EIATTR_REQNTID
	.align		4
.L_29:
        /*0098*/ 	.byte	0x04, 0x10
        /*009a*/ 	.short	(.L_31 - .L_30)
.L_30:
        /*009c*/ 	.word	0x00000100
        /*00a0*/ 	.word	0x00000001
        /*00a4*/ 	.word	0x00000001


	//----- nvinfo : EIATTR_CBANK_PARAM_SIZE
	.align		4
.L_31:
        /*00a8*/ 	.byte	0x03, 0x19
        /*00aa*/ 	.short	0x003c


	//----- nvinfo : EIATTR_PARAM_CBANK
	.align		4
        /*00ac*/ 	.byte	0x04, 0x0a
        /*00ae*/ 	.short	(.L_33 - .L_32)
	.align		4
.L_32:
        /*00b0*/ 	.word	index@(.nv.constant0.triton_poi_fused__native_batch_norm_legit_no_training_convolution_relu_9)
        /*00b4*/ 	.short	0x0210
        /*00b6*/ 	.short	0x003c


	//----- nvinfo : EIATTR_SW_WAR
	.align		4
.L_33:
        /*00b8*/ 	.byte	0x04, 0x36
        /*00ba*/ 	.short	(.L_35 - .L_34)
.L_34:
        /*00bc*/ 	.word	0x00000008
.L_35:


//--------------------- .nv.callgraph             --------------------------
	.section	.nv.callgraph,"",@"SHT_CUDA_CALLGRAPH"
	.align	4
	.sectionentsize	8
	.align		4
        /*0000*/ 	.word	0x00000000
	.align		4
        /*0004*/ 	.word	0xffffffff
	.align		4
        /*0008*/ 	.word	0x00000000
	.align		4
        /*000c*/ 	.word	0xfffffffe
	.align		4
        /*0010*/ 	.word	0x00000000
	.align		4
        /*0014*/ 	.word	0xfffffffd
	.align		4
        /*0018*/ 	.word	0x00000000
	.align		4
        /*001c*/ 	.word	0xfffffffc


//--------------------- .nv.constant4             --------------------------
	.section	.nv.constant4,"a",@progbits
	.align	8
	.align		8
.nv.constant4:
        /*0000*/ 	.dword	_$_str
	.align		8
        /*0008*/ 	.dword	_$_str_$_2


//--------------------- .text.triton_poi_fused__native_batch_norm_legit_no_training_convolution_relu_9 --------------------------
	.section	.text.triton_poi_fused__native_batch_norm_legit_no_training_convolution_relu_9,"ax",@progbits
	.align	128
        .global         triton_poi_fused__native_batch_norm_legit_no_training_convolution_relu_9
        .type           triton_poi_fused__native_batch_norm_legit_no_training_convolution_relu_9,@function
        .size           triton_poi_fused__native_batch_norm_legit_no_training_convolution_relu_9,(.L_x_1 - triton_poi_fused__native_batch_norm_legit_no_training_convolution_relu_9)
        .other          triton_poi_fused__native_batch_norm_legit_no_training_convolution_relu_9,@"STO_CUDA_ENTRY STV_DEFAULT"
triton_poi_fused__native_batch_norm_legit_no_training_convolution_relu_9:
.text.triton_poi_fused__native_batch_norm_legit_no_training_convolution_relu_9:
[----:B------:R-:W-:Y:S01]  /*0000*/  LDC R1, c[0x0][0x28] ;  /* 0x00000a00ff017b82 */ /* 0x000fe20000000800 */
[----:B------:R-:W1:Y:S07]  /*0010*/  S2R R0, SR_TID.X ;  /* 0x0000000000007919 */ /* 0x000e6e0000002100 */
[----:B------:R-:W2:Y:S01]  /*0020*/  LDC.64 R14, c[0x0][0x228] ;  /* 0x00008a00ff0e7b82 */ /* 0x000ea20000000a00 */
[----:B------:R-:W-:Y:S01]  /*0030*/  ULDC.64 UR4, c[0x0][0x208] ;  /* 0x0000820000047ab9 */ /* 0x000fe20000000a00 */
[----:B------:R-:W3:Y:S06]  /*0040*/  S2R R5, SR_CTAID.X ;  /* 0x0000000000057919 */ /* 0x000eec0000002500 */
[----:B------:R-:W4:Y:S08]  /*0050*/  LDC.64 R10, c[0x0][0x218] ;  /* 0x00008600ff0a7b82 */ /* 0x000f300000000a00 */
[----:B------:R-:W5:Y:S08]  /*0060*/  LDC.64 R12, c[0x0][0x220] ;  /* 0x00008800ff0c7b82 */ /* 0x000f700000000a00 */
[----:B------:R-:W5:Y:S01]  /*0070*/  LDC.64 R16, c[0x0][0x230] ;  /* 0x00008c00ff107b82 */ /* 0x000f620000000a00 */
[----:B-1----:R-:W-:-:S02]  /*0080*/  SHF.L.U32 R0, R0, 0x1, RZ ;  /* 0x0000000100007819 */ /* 0x002fc400000006ff */
[----:B---3--:R-:W-:Y:S02]  /*0090*/  SHF.R.S32.HI R3, RZ, 0x16, R5 ;  /* 0x00000016ff037819 */ /* 0x008fe40000011405 */
[----:B------:R-:W-:Y:S02]  /*00a0*/  LOP3.LUT R0, R0, 0x1fe, RZ, 0xc0, !PT ;  /* 0x000001fe00007812 */ /* 0x000fe400078ec0ff */
[----:B------:R-:W-:Y:S02]  /*00b0*/  SGXT R3, R3, 0x1 ;  /* 0x000000010303781a */ /* 0x000fe40000000200 */
[----:B------:R-:W-:Y:S02]  /*00c0*/  LEA R0, R5, R0, 0x9 ;  /* 0x0000000005007211 */ /* 0x000fe400078e48ff */
[----:B------:R-:W1:Y:S02]  /*00d0*/  LDC.64 R4, c[0x0][0x238] ;  /* 0x00008e00ff047b82 */ /* 0x000e640000000a00 */
[----:B------:R-:W-:-:S04]  /*00e0*/  LEA.HI R3, R3, R0, RZ, 0x8 ;  /* 0x0000000003037211 */ /* 0x000fc800078f40ff */
[----:B------:R-:W-:-:S04]  /*00f0*/  SHF.R.S32.HI R3, RZ, 0x8, R3 ;  /* 0x00000008ff037819 */ /* 0x000fc80000011403 */
[----:B------:R-:W-:-:S04]  /*0100*/  LEA.HI R2, R3, R3, RZ, 0x8 ;  /* 0x0000000303027211 */ /* 0x000fc800078f40ff */
[----:B------:R-:W-:-:S04]  /*0110*/  LOP3.LUT R2, R2, 0xffffff00, RZ, 0xc0, !PT ;  /* 0xffffff0002027812 */ /* 0x000fc800078ec0ff */
[----:B------:R-:W-:Y:S02]  /*0120*/  IADD3 R19, R3, -R2, RZ ;  /* 0x8000000203137210 */ /* 0x000fe40007ffe0ff */
[----:B------:R-:W3:Y:S03]  /*0130*/  LDC.64 R2, c[0x0][0x210] ;  /* 0x00008400ff027b82 */ /* 0x000ee60000000a00 */
[----:B--2---:R-:W-:-:S05]  /*0140*/  IMAD.WIDE R14, R19, 0x4, R14 ;  /* 0x00000004130e7825 */ /* 0x004fca00078e020e */
[----:B------:R2:W2:Y:S01]  /*0150*/  LDG.E.EL R18, desc[UR4][R14.64] ;  /* 0x000000040e127981 */ /* 0x0004a2000c2e1900 */
[----:B----4-:R-:W-:-:S04]  /*0160*/  IMAD.WIDE R10, R19, 0x4, R10 ;  /* 0x00000004130a7825 */ /* 0x010fc800078e020a */
[----:B-----5:R-:W-:Y:S01]  /*0170*/  IMAD.WIDE R12, R19, 0x4, R12 ;  /* 0x00000004130c7825 */ /* 0x020fe200078e020c */
[----:B------:R4:W5:Y:S04]  /*0180*/  LDG.E.EL R8, desc[UR4][R10.64] ;  /* 0x000000040a087981 */ /* 0x000968000c2e1900 */
[----:B------:R-:W5:Y:S01]  /*0190*/  LDG.E.EL R9, desc[UR4][R12.64] ;  /* 0x000000040c097981 */ /* 0x000f62000c2e1900 */
[----:B---3--:R-:W-:-:S05]  /*01a0*/  IMAD.WIDE R2, R0, 0x4, R2 ;  /* 0x0000000400027825 */ /* 0x008fca00078e0202 */
[----:B------:R-:W5:Y:S01]  /*01b0*/  LDG.E.64 R6, desc[UR4][R2.64] ;  /* 0x0000000402067981 */ /* 0x000f62000c1e1b00 */
[----:B0-2---:R-:W-:-:S04]  /*01c0*/  IMAD.WIDE R14, R19, 0x4, R16 ;  /* 0x00000004130e7825 */ /* 0x005fc800078e0210 */
[----:B-1----:R-:W-:Y:S02]  /*01d0*/  IMAD.WIDE R16, R19, 0x4, R4 ;  /* 0x0000000413107825 */ /* 0x002fe400078e0204 */
[----:B------:R-:W2:Y:S01]  /*01e0*/  LDG.E.EL R14, desc[UR4][R14.64] ;  /* 0x000000040e0e7981 */ /* 0x000ea2000c2e1900 */
[----:B----4-:R-:W-:Y:S01]  /*01f0*/  HFMA2.MMA R10, -RZ, RZ, 1.625, 0 ;  /* 0x3e800000ff0a7435 */ /* 0x010fe200000001ff */
[----:B------:R-:W0:Y:S02]  /*0200*/  LDC.64 R4, c[0x0][0x240] ;  /* 0x00009000ff047b82 */ /* 0x000e240000000a00 */
[----:B------:R-:W2:Y:S01]  /*0210*/  LDG.E.EL R17, desc[UR4][R16.64] ;  /* 0x0000000410117981 */ /* 0x000ea2000c2e1900 */
[----:B0-----:R-:W-:-:S04]  /*0220*/  IMAD.WIDE R4, R0, 0x4, R4 ;  /* 0x0000000400047825 */ /* 0x001fc800078e0204 */
[----:B------:R-:W-:-:S04]  /*0230*/  FADD R18, R18, 9.9999997473787516356e-06 ;  /* 0x3727c5ac12127421 */ /* 0x000fc80000000000 */
[----:B------:R-:W0:Y:S02]  /*0240*/  MUFU.SQRT R19, R18 ;  /* 0x0000001200137308 */ /* 0x000e240000002000 */
[C---:B0-----:R-:W-:Y:S02]  /*0250*/  FSETP.GT.AND P0, PT, R19.reuse, 8.50705917302346158658e+37, PT ;  /* 0x7e8000001300780b */ /* 0x041fe40003f04000 */
[----:B------:R-:W-:-:S11]  /*0260*/  FSETP.GEU.AND P1, PT, R19, 1.175494350822287508e-38, PT ;  /* 0x008000001300780b */ /* 0x000fd60003f2e000 */
[----:B------:R-:W-:-:S04]  /*0270*/  @P0 FMUL R19, R19, 0.25 ;  /* 0x3e80000013130820 */ /* 0x000fc80000400000 */
[----:B------:R-:W-:-:S06]  /*0280*/  @!P1 FMUL R19, R19, 16777216 ;  /* 0x4b80000013139820 */ /* 0x000fcc0000400000 */
[----:B------:R-:W0:Y:S01]  /*0290*/  MUFU.RCP R19, R19 ;  /* 0x0000001300137308 */ /* 0x000e220000001000 */
[----:B------:R-:W-:Y:S01]  /*02a0*/  FSEL R10, R10, 1, P0 ;  /* 0x3f8000000a0a7808 */ /* 0x000fe20000000000 */
[--C-:B-----5:R-:W-:Y:S01]  /*02b0*/  FADD R6, R6, R8.reuse ;  /* 0x0000000806067221 */ /* 0x120fe20000000000 */
[----:B------:R-:W-:-:S03]  /*02c0*/  FADD R7, R7, R8 ;  /* 0x0000000807077221 */ /* 0x000fc60000000000 */
[----:B------:R-:W-:Y:S01]  /*02d0*/  @!P1 FMUL R10, R10, 16777216 ;  /* 0x4b8000000a0a9820 */ /* 0x000fe20000400000 */
[C---:B------:R-:W-:Y:S01]  /*02e0*/  FADD R8, -R9.reuse, R6 ;  /* 0x0000000609087221 */ /* 0x040fe20000000100 */
[----:B------:R-:W-:Y:S02]  /*02f0*/  FADD R9, -R9, R7 ;  /* 0x0000000709097221 */ /* 0x000fe40000000100 */
[----:B0-----:R-:W-:-:S04]  /*0300*/  FMUL R10, R19, R10 ;  /* 0x0000000a130a7220 */ /* 0x001fc80000400000 */
[-C--:B------:R-:W-:Y:S01]  /*0310*/  FMUL R8, R8, R10.reuse ;  /* 0x0000000a08087220 */ /* 0x080fe20000400000 */
[----:B------:R-:W-:-:S03]  /*0320*/  FMUL R10, R9, R10 ;  /* 0x0000000a090a7220 */ /* 0x000fc60000400000 */
[C-C-:B--2---:R-:W-:Y:S01]  /*0330*/  FFMA R8, R14.reuse, R8, R17.reuse ;  /* 0x000000080e087223 */ /* 0x144fe20000000011 */
[----:B------:R-:W-:-:S04]  /*0340*/  FFMA R10, R14, R10, R17 ;  /* 0x0000000a0e0a7223 */ /* 0x000fc80000000011 */
[----:B------:R-:W-:Y:S02]  /*0350*/  FSETP.GEU.AND P0, PT, R8, RZ, PT ;  /* 0x000000ff0800720b */ /* 0x000fe40003f0e000 */
[----:B------:R-:W-:Y:S02]  /*0360*/  FSETP.GEU.AND P1, PT, R10, RZ, PT ;  /* 0x000000ff0a00720b */ /* 0x000fe40003f2e000 */
[----:B------:R-:W-:Y:S02]  /*0370*/  FSEL R8, R8, RZ, P0 ;  /* 0x000000ff08087208 */ /* 0x000fe40000000000 */
[----:B------:R-:W-:Y:S01]  /*0380*/  FSEL R9, R10, RZ, P1 ;  /* 0x000000ff0a097208 */ /* 0x000fe20000800000 */
[----:B------:R-:W-:Y:S04]  /*0390*/  STG.E.64 desc[UR4][R2.64], R6 ;  /* 0x0000000602007986 */ /* 0x000fe8000c101b04 */
[----:B------:R-:W-:Y:S01]  /*03a0*/  STG.E.64 desc[UR4][R4.64], R8 ;  /* 0x0000000804007986 */ /* 0x000fe2000c101b04 */
[----:B------:R-:W-:Y:S05]  /*03b0*/  EXIT ;  /* 0x000000000000794d */ /* 0x000fea0003800000 */
.L_x_0:
[----:B------:R-:W-:-:S00]  /*03c0*/  BRA `(.L_x_0) ;  /* 0xfffffffc00fc7947 */ /* 0x000fc0000383ffff */
[----:B------:R-:W-:-:S00]  /*03d0*/  NOP ;  /* 0x0000000000007918 */ /* 0x000fc00000000000 */
        /* <DEDUP_REMOVED lines=10> */
.L_x_1:


//--------------------- .nv.global.init           --------------------------
	.section	.nv.global.init,"aw",@progbits
.nv.global.init:
	.type		_$_str,@object
	.size		_$_str,(_$_str_$_2 - _$_str)
_$_str:
        /*0000*/ 	.byte	0x5f, 0x5f, 0x43, 0x55, 0x44, 0x41, 0x5f, 0x46, 0x54, 0x5a, 0x00
	.type		_$_str_$_2,@object
	.size		_$_str_$_2,(.L_1 - _$_str_$_2)
_$_str_$_2:
        /*000b*/ 	.byte	0x5f, 0x5f, 0x43, 0x55, 0x44, 0x41, 0x5f, 0x50, 0x52, 0x45, 0x43, 0x5f, 0x53, 0x51, 0x52, 0x54
        /*001b*/ 	.byte	0x00
.L_1:


//--------------------- .nv.constant0.triton_poi_fused__native_batch_norm_legit_no_training_convolution_relu_9 --------------------------
	.section	.nv.constant0.triton_poi_fused__native_batch_norm_legit_no_training_convolution_relu_9,"a",@progbits
	.sectionflags	@""
	.align	4
.nv.constant0.triton_poi_fused__native_batch_norm_legit_no_training_convolution_relu_9:
	.zero		588
